//
// Generated by NVIDIA NVVM Compiler
//
// Compiler Build ID: CL-36424714
// Cuda compilation tools, release 13.0, V13.0.88
// Based on NVVM 20.0.0
//

.version 9.0
.target sm_100
.address_size 64

	// .globl	_Z21matrix_multiplicationPiS_S_i

.visible .entry _Z21matrix_multiplicationPiS_S_i(
	.param .u64 .ptr .align 1 _Z21matrix_multiplicationPiS_S_i_param_0,
	.param .u64 .ptr .align 1 _Z21matrix_multiplicationPiS_S_i_param_1,
	.param .u64 .ptr .align 1 _Z21matrix_multiplicationPiS_S_i_param_2,
	.param .u32 _Z21matrix_multiplicationPiS_S_i_param_3
)
{
	.reg .pred 	%p<10>;
	.reg .b32 	%r<107>;
	.reg .b64 	%rd<67>;

	ld.param.u64 	%rd14, [_Z21matrix_multiplicationPiS_S_i_param_0];
	ld.param.u64 	%rd15, [_Z21matrix_multiplicationPiS_S_i_param_1];
	ld.param.u32 	%r31, [_Z21matrix_multiplicationPiS_S_i_param_3];
	cvta.to.global.u64 	%rd1, %rd15;
	cvta.to.global.u64 	%rd2, %rd14;
	mov.u32 	%r32, %ntid.x;
	mov.u32 	%r33, %ctaid.x;
	mov.u32 	%r34, %tid.x;
	mad.lo.s32 	%r1, %r32, %r33, %r34;
	mov.u32 	%r35, %ntid.y;
	mov.u32 	%r36, %ctaid.y;
	mov.u32 	%r37, %tid.y;
	mad.lo.s32 	%r38, %r35, %r36, %r37;
	max.s32 	%r39, %r1, %r38;
	setp.ge.s32 	%p1, %r39, %r31;
	@%p1 bra 	$L__BB0_13;
	mul.lo.s32 	%r3, %r31, %r38;
	and.b32  	%r4, %r31, 7;
	setp.lt.u32 	%p2, %r31, 8;
	mov.b32 	%r101, 0;
	mov.u32 	%r106, %r101;
	@%p2 bra 	$L__BB0_4;
	and.b32  	%r101, %r31, 2147483640;
	neg.s32 	%r95, %r101;
	mul.wide.s32 	%rd16, %r31, 4;
	add.s64 	%rd3, %rd1, %rd16;
	shl.b32 	%r7, %r31, 3;
	mul.wide.s32 	%rd17, %r31, 8;
	add.s64 	%rd4, %rd1, %rd17;
	mul.wide.s32 	%rd18, %r31, 12;
	add.s64 	%rd5, %rd1, %rd18;
	mul.wide.s32 	%rd19, %r31, 16;
	add.s64 	%rd6, %rd1, %rd19;
	mul.wide.s32 	%rd20, %r31, 20;
	add.s64 	%rd7, %rd1, %rd20;
	mul.wide.s32 	%rd21, %r31, 24;
	add.s64 	%rd8, %rd1, %rd21;
	mul.wide.s32 	%rd22, %r31, 28;
	add.s64 	%rd9, %rd1, %rd22;
	mul.wide.u32 	%rd23, %r3, 4;
	add.s64 	%rd24, %rd23, %rd2;
	add.s64 	%rd66, %rd24, 16;
	mov.b32 	%r106, 0;
	mov.u32 	%r94, %r1;
$L__BB0_3:
	.pragma "nounroll";
	mul.wide.s32 	%rd25, %r94, 4;
	add.s64 	%rd26, %rd3, %rd25;
	add.s64 	%rd27, %rd4, %rd25;
	add.s64 	%rd28, %rd5, %rd25;
	add.s64 	%rd29, %rd6, %rd25;
	add.s64 	%rd30, %rd7, %rd25;
	add.s64 	%rd31, %rd8, %rd25;
	add.s64 	%rd32, %rd9, %rd25;
	add.s64 	%rd33, %rd1, %rd25;
	ld.global.u32 	%r43, [%rd66+-16];
	ld.global.u32 	%r44, [%rd33];
	mad.lo.s32 	%r45, %r44, %r43, %r106;
	ld.global.u32 	%r46, [%rd66+-12];
	ld.global.u32 	%r47, [%rd26];
	mad.lo.s32 	%r48, %r47, %r46, %r45;
	ld.global.u32 	%r49, [%rd66+-8];
	ld.global.u32 	%r50, [%rd27];
	mad.lo.s32 	%r51, %r50, %r49, %r48;
	ld.global.u32 	%r52, [%rd66+-4];
	ld.global.u32 	%r53, [%rd28];
	mad.lo.s32 	%r54, %r53, %r52, %r51;
	ld.global.u32 	%r55, [%rd66];
	ld.global.u32 	%r56, [%rd29];
	mad.lo.s32 	%r57, %r56, %r55, %r54;
	ld.global.u32 	%r58, [%rd66+4];
	ld.global.u32 	%r59, [%rd30];
	mad.lo.s32 	%r60, %r59, %r58, %r57;
	ld.global.u32 	%r61, [%rd66+8];
	ld.global.u32 	%r62, [%rd31];
	mad.lo.s32 	%r63, %r62, %r61, %r60;
	ld.global.u32 	%r64, [%rd66+12];
	ld.global.u32 	%r65, [%rd32];
	mad.lo.s32 	%r106, %r65, %r64, %r63;
	add.s32 	%r95, %r95, 8;
	add.s32 	%r94, %r94, %r7;
	add.s64 	%rd66, %rd66, 32;
	setp.ne.s32 	%p3, %r95, 0;
	@%p3 bra 	$L__BB0_3;
$L__BB0_4:
	setp.eq.s32 	%p4, %r4, 0;
	@%p4 bra 	$L__BB0_12;
	and.b32  	%r17, %r31, 3;
	setp.lt.u32 	%p5, %r4, 4;
	@%p5 bra 	$L__BB0_7;
	add.s32 	%r67, %r101, %r3;
	mul.wide.u32 	%rd34, %r67, 4;
	add.s64 	%rd35, %rd2, %rd34;
	ld.global.u32 	%r68, [%rd35];
	mad.lo.s32 	%r69, %r101, %r31, %r1;
	mul.wide.s32 	%rd36, %r69, 4;
	add.s64 	%rd37, %rd1, %rd36;
	ld.global.u32 	%r70, [%rd37];
	mad.lo.s32 	%r71, %r70, %r68, %r106;
	cvt.u64.u32 	%rd38, %r3;
	cvt.u64.u32 	%rd39, %r101;
	add.s64 	%rd40, %rd39, %rd38;
	shl.b64 	%rd41, %rd40, 2;
	add.s64 	%rd42, %rd2, %rd41;
	ld.global.u32 	%r72, [%rd42+4];
	mul.wide.s32 	%rd43, %r31, 4;
	add.s64 	%rd44, %rd37, %rd43;
	ld.global.u32 	%r73, [%rd44];
	mad.lo.s32 	%r74, %r73, %r72, %r71;
	ld.global.u32 	%r75, [%rd42+8];
	add.s64 	%rd45, %rd44, %rd43;
	ld.global.u32 	%r76, [%rd45];
	mad.lo.s32 	%r77, %r76, %r75, %r74;
	ld.global.u32 	%r78, [%rd42+12];
	add.s64 	%rd46, %rd45, %rd43;
	ld.global.u32 	%r79, [%rd46];
	mad.lo.s32 	%r106, %r79, %r78, %r77;
	add.s32 	%r101, %r101, 4;
$L__BB0_7:
	setp.eq.s32 	%p6, %r17, 0;
	@%p6 bra 	$L__BB0_12;
	setp.eq.s32 	%p7, %r17, 1;
	@%p7 bra 	$L__BB0_10;
	add.s32 	%r81, %r101, %r3;
	mul.wide.u32 	%rd47, %r81, 4;
	add.s64 	%rd48, %rd2, %rd47;
	ld.global.u32 	%r82, [%rd48];
	mad.lo.s32 	%r83, %r101, %r31, %r1;
	mul.wide.s32 	%rd49, %r83, 4;
	add.s64 	%rd50, %rd1, %rd49;
	ld.global.u32 	%r84, [%rd50];
	mad.lo.s32 	%r85, %r84, %r82, %r106;
	cvt.u64.u32 	%rd51, %r3;
	cvt.u64.u32 	%rd52, %r101;
	add.s64 	%rd53, %rd52, %rd51;
	shl.b64 	%rd54, %rd53, 2;
	add.s64 	%rd55, %rd2, %rd54;
	ld.global.u32 	%r86, [%rd55+4];
	mul.wide.s32 	%rd56, %r31, 4;
	add.s64 	%rd57, %rd50, %rd56;
	ld.global.u32 	%r87, [%rd57];
	mad.lo.s32 	%r106, %r87, %r86, %r85;
	add.s32 	%r101, %r101, 2;
$L__BB0_10:
	and.b32  	%r88, %r31, 1;
	setp.eq.b32 	%p8, %r88, 1;
	not.pred 	%p9, %p8;
	@%p9 bra 	$L__BB0_12;
	add.s32 	%r89, %r101, %r3;
	mul.wide.u32 	%rd58, %r89, 4;
	add.s64 	%rd59, %rd2, %rd58;
	ld.global.u32 	%r90, [%rd59];
	mad.lo.s32 	%r91, %r101, %r31, %r1;
	mul.wide.s32 	%rd60, %r91, 4;
	add.s64 	%rd61, %rd1, %rd60;
	ld.global.u32 	%r92, [%rd61];
	mad.lo.s32 	%r106, %r92, %r90, %r106;
$L__BB0_12:
	ld.param.u64 	%rd65, [_Z21matrix_multiplicationPiS_S_i_param_2];
	add.s32 	%r93, %r3, %r1;
	cvta.to.global.u64 	%rd62, %rd65;
	mul.wide.s32 	%rd63, %r93, 4;
	add.s64 	%rd64, %rd62, %rd63;
	st.global.u32 	[%rd64], %r106;
$L__BB0_13:
	ret;

}


// ===== COMPILED SASS (sm_100) =====

	.target	sm_100

	.elftype	@"ET_EXEC"


//--------------------- .note.nv.tkinfo           --------------------------
	.section	.note.nv.tkinfo,"",@"SHT_NOTE"
	.sectionflags	@"SHF_NOTE_NV_TKINFO"
	.tkinfo
        /*0018*/ 	.word	0x00000002
        /*0030*/ 	.string	""
        /*0030*/ 	.string	"ptxas"
        /*0030*/ 	.string	"Cuda compilation tools, release 13.0, V13.0.88"
        /*0030*/ 	.string	"Build cuda_13.0.r13.0/compiler.36424714_0"
        /*0030*/ 	.string	"-arch sm_100 -m 64 "



//--------------------- .note.nv.cuinfo           --------------------------
	.section	.note.nv.cuinfo,"",@"SHT_NOTE"
	.sectionflags	@"SHF_NOTE_NV_CUINFO"
        /*0018*/ 	.short	0x0002
        /*001a*/ 	.short	0x0064
        /*001c*/ 	.short	0x0082
	.zero		2


//--------------------- .nv.info                  --------------------------
	.section	.nv.info,"",@"SHT_CUDA_INFO"
	.align	4


	//----- nvinfo : EIATTR_REGCOUNT
	.align		4
        /*0000*/ 	.byte	0x04, 0x2f
        /*0002*/ 	.short	(.L_1 - .L_0)
	.align		4
.L_0:
        /*0004*/ 	.word	index@(_Z21matrix_multiplicationPiS_S_i)
        /*0008*/ 	.word	0x0000001e


	//----- nvinfo : EIATTR_FRAME_SIZE
	.align		4
.L_1:
        /*000c*/ 	.byte	0x04, 0x11
        /*000e*/ 	.short	(.L_3 - .L_2)
	.align		4
.L_2:
        /*0010*/ 	.word	index@(_Z21matrix_multiplicationPiS_S_i)
        /*0014*/ 	.word	0x00000000


	//----- nvinfo : EIATTR_MIN_STACK_SIZE
	.align		4
.L_3:
        /*0018*/ 	.byte	0x04, 0x12
        /*001a*/ 	.short	(.L_5 - .L_4)
	.align		4
.L_4:
        /*001c*/ 	.word	index@(_Z21matrix_multiplicationPiS_S_i)
        /*0020*/ 	.word	0x00000000
.L_5:


//--------------------- .nv.compat                --------------------------
	.section	.nv.compat,"",@"SHT_CUDA_COMPAT_INFO"
	.align	4
        /*0000*/ 	.byte	0x02, 0x09, 0x00, 0x00, 0x02, 0x02, 0x01, 0x00, 0x02, 0x05, 0x05, 0x00, 0x03, 0x07, 0x01, 0x01
        /*0010*/ 	.byte	0x02, 0x03, 0x00, 0x00, 0x02, 0x06, 0x01, 0x00, 0x04, 0x0b, 0x08, 0x00, 0x09, 0x00, 0x00, 0x00
        /*0020*/ 	.byte	0x00, 0x00, 0x00, 0x00


//--------------------- .nv.info._Z21matrix_multiplicationPiS_S_i --------------------------
	.section	.nv.info._Z21matrix_multiplicationPiS_S_i,"",@"SHT_CUDA_INFO"
	.sectionflags	@""
	.align	4


	//----- nvinfo : EIATTR_CUDA_API_VERSION
	.align		4
        /*0000*/ 	.byte	0x04, 0x37
        /*0002*/ 	.short	(.L_7 - .L_6)
.L_6:
        /*0004*/ 	.word	0x00000082


	//----- nvinfo : EIATTR_KPARAM_INFO
	.align		4
.L_7:
        /*0008*/ 	.byte	0x04, 0x17
        /*000a*/ 	.short	(.L_9 - .L_8)
.L_8:
        /*000c*/ 	.word	0x00000000
        /*0010*/ 	.short	0x0003
        /*0012*/ 	.short	0x0018
        /*0014*/ 	.byte	0x00, 0xf0, 0x11, 0x00


	//----- nvinfo : EIATTR_KPARAM_INFO
	.align		4
.L_9:
        /*0018*/ 	.byte	0x04, 0x17
        /*001a*/ 	.short	(.L_11 - .L_10)
.L_10:
        /*001c*/ 	.word	0x00000000
        /*0020*/ 	.short	0x0002
        /*0022*/ 	.short	0x0010
        /*0024*/ 	.byte	0x00, 0xf5, 0x21, 0x00


	//----- nvinfo : EIATTR_KPARAM_INFO
	.align		4
.L_11:
        /*0028*/ 	.byte	0x04, 0x17
        /*002a*/ 	.short	(.L_13 - .L_12)
.L_12:
        /*002c*/ 	.word	0x00000000
        /*0030*/ 	.short	0x0001
        /*0032*/ 	.short	0x0008
        /*0034*/ 	.byte	0x00, 0xf5, 0x21, 0x00


	//----- nvinfo : EIATTR_KPARAM_INFO
	.align		4
.L_13:
        /*0038*/ 	.byte	0x04, 0x17
        /*003a*/ 	.short	(.L_15 - .L_14)
.L_14:
        /*003c*/ 	.word	0x00000000
        /*0040*/ 	.short	0x0000
        /*0042*/ 	.short	0x0000
        /*0044*/ 	.byte	0x00, 0xf5, 0x21, 0x00


	//----- nvinfo : EIATTR_SPARSE_MMA_MASK
	.align		4
.L_15:
        /*0048*/ 	.byte	0x03, 0x50
        /*004a*/ 	.short	0x0000


	//----- nvinfo : EIATTR_MAXREG_COUNT
	.align		4
        /*004c*/ 	.byte	0x03, 0x1b
        /*004e*/ 	.short	0x00ff


	//----- nvinfo : EIATTR_MERCURY_ISA_VERSION
	.align		4
        /*0050*/ 	.byte	0x03, 0x5f
        /*0052*/ 	.short	0x0101


	//----- nvinfo : EIATTR_VRC_CTA_INIT_COUNT
	.align		4
        /*0054*/ 	.byte	0x02, 0x4a
	.zero		1
	.zero		1


	//----- nvinfo : EIATTR_EXIT_INSTR_OFFSETS
	.align		4
        /*0058*/ 	.byte	0x04, 0x1c
        /*005a*/ 	.short	(.L_17 - .L_16)


	//   ....[0]....
.L_16:
        /*005c*/ 	.word	0x000000c0


	//   ....[1]....
        /*0060*/ 	.word	0x00000a90


	//----- nvinfo : EIATTR_CBANK_PARAM_SIZE
	.align		4
.L_17:
        /*0064*/ 	.byte	0x03, 0x19
        /*0066*/ 	.short	0x001c


	//----- nvinfo : EIATTR_PARAM_CBANK
	.align		4
        /*0068*/ 	.byte	0x04, 0x0a
        /*006a*/ 	.short	(.L_19 - .L_18)
	.align		4
.L_18:
        /*006c*/ 	.word	index@(.nv.constant0._Z21matrix_multiplicationPiS_S_i)
        /*0070*/ 	.short	0x0380
        /*0072*/ 	.short	0x001c


	//----- nvinfo : EIATTR_SW_WAR
	.align		4
.L_19:
        /*0074*/ 	.byte	0x04, 0x36
        /*0076*/ 	.short	(.L_21 - .L_20)
.L_20:
        /*0078*/ 	.word	0x00000008
.L_21:


//--------------------- .nv.callgraph             --------------------------
	.section	.nv.callgraph,"",@"SHT_CUDA_CALLGRAPH"
	.align	4
	.sectionentsize	8
	.align		4
        /*0000*/ 	.word	0x00000000
	.align		4
        /*0004*/ 	.word	0xffffffff
	.align		4
        /*0008*/ 	.word	0x00000000
	.align		4
        /*000c*/ 	.word	0xfffffffe
	.align		4
        /*0010*/ 	.word	0x00000000
	.align		4
        /*0014*/ 	.word	0xfffffffd
	.align		4
        /*0018*/ 	.word	0x00000000
	.align		4
        /*001c*/ 	.word	0xfffffffc


//--------------------- .text._Z21matrix_multiplicationPiS_S_i --------------------------
	.section	.text._Z21matrix_multiplicationPiS_S_i,"ax",@progbits
	.align	128
        .global         _Z21matrix_multiplicationPiS_S_i
        .type           _Z21matrix_multiplicationPiS_S_i,@function
        .size           _Z21matrix_multiplicationPiS_S_i,(.L_x_5 - _Z21matrix_multiplicationPiS_S_i)
        .other          _Z21matrix_multiplicationPiS_S_i,@"STO_CUDA_ENTRY STV_DEFAULT"
_Z21matrix_multiplicationPiS_S_i:
.text._Z21matrix_multiplicationPiS_S_i:
[----:B------:R-:W-:Y:S01]  /*0000*/  LDC R1, c[0x0][0x37c] ;  /* 0x0000df00ff017b82 */ /* 0x000fe20000000800 */
[----:B------:R-:W0:Y:S01]  /*0010*/  S2R R0, SR_CTAID.X ;  /* 0x0000000000007919 */ /* 0x000e220000002500 */
[----:B------:R-:W0:Y:S01]  /*0020*/  LDCU UR4, c[0x0][0x360] ;  /* 0x00006c00ff0477ac */ /* 0x000e220008000800 */
[----:B------:R-:W0:Y:S01]  /*0030*/  S2R R3, SR_TID.X ;  /* 0x0000000000037919 */ /* 0x000e220000002100 */
[----:B------:R-:W1:Y:S01]  /*0040*/  LDCU UR5, c[0x0][0x364] ;  /* 0x00006c80ff0577ac */ /* 0x000e620008000800 */
[----:B------:R-:W1:Y:S01]  /*0050*/  S2R R13, SR_CTAID.Y ;  /* 0x00000000000d7919 */ /* 0x000e620000002600 */
[----:B------:R-:W2:Y:S01]  /*0060*/  LDCU UR20, c[0x0][0x398] ;  /* 0x00007300ff1477ac */ /* 0x000ea20008000800 */
[----:B------:R-:W1:Y:S01]  /*0070*/  S2R R2, SR_TID.Y ;  /* 0x0000000000027919 */ /* 0x000e620000002200 */
[----:B0-----:R-:W-:Y:S02]  /*0080*/  IMAD R0, R0, UR4, R3 ;  /* 0x0000000400007c24 */ /* 0x001fe4000f8e0203 */
[----:B-1----:R-:W-:-:S05]  /*0090*/  IMAD R13, R13, UR5, R2 ;  /* 0x000000050d0d7c24 */ /* 0x002fca000f8e0202 */
[----:B------:R-:W-:-:S04]  /*00a0*/  VIMNMX R2, PT, PT, R0, R13, !PT ;  /* 0x0000000d00027248 */ /* 0x000fc80007fe0100 */
[----:B--2---:R-:W-:-:S13]  /*00b0*/  ISETP.GE.AND P0, PT, R2, UR20, PT ;  /* 0x0000001402007c0c */ /* 0x004fda000bf06270 */
[----:B------:R-:W-:Y:S05]  /*00c0*/  @P0 EXIT ;  /* 0x000000000000094d */ /* 0x000fea0003800000 */
[----:B------:R-:W-:Y:S01]  /*00d0*/  UISETP.GE.U32.AND UP0, UPT, UR20, 0x8, UPT ;  /* 0x000000081400788c */ /* 0x000fe2000bf06070 */
[----:B------:R-:W-:Y:S02]  /*00e0*/  HFMA2 R12, -RZ, RZ, 0, 0 ;  /* 0x00000000ff0c7431 */ /* 0x000fe400000001ff */
[----:B------:R-:W-:Y:S01]  /*00f0*/  IMAD R13, R13, UR20, RZ ;  /* 0x000000140d0d7c24 */ /* 0x000fe2000f8e02ff */
[----:B------:R-:W-:Y:S01]  /*0100*/  UMOV UR4, URZ ;  /* 0x000000ff00047c82 */ /* 0x000fe20008000000 */
[----:B------:R-:W0:Y:S04]  /*0110*/  LDCU.64 UR18, c[0x0][0x358] ;  /* 0x00006b00ff1277ac */ /* 0x000e280008000a00 */
[----:B------:R-:W-:Y:S05]  /*0120*/  BRA.U !UP0, `(.L_x_0) ;  /* 0x0000000508047547 */ /* 0x000fea000b800000 */
[----:B------:R-:W1:Y:S01]  /*0130*/  LDCU.128 UR24, c[0x0][0x380] ;  /* 0x00007000ff1877ac */ /* 0x000e620008000c00 */
[----:B------:R-:W-:Y:S02]  /*0140*/  MOV R12, RZ ;  /* 0x000000ff000c7202 */ /* 0x000fe40000000f00 */
[----:B------:R-:W-:Y:S01]  /*0150*/  MOV R14, R0 ;  /* 0x00000000000e7202 */ /* 0x000fe20000000f00 */
[----:B------:R-:W-:-:S04]  /*0160*/  ULOP3.LUT UR4, UR20, 0x7ffffff8, URZ, 0xc0, !UPT ;  /* 0x7ffffff814047892 */ /* 0x000fc8000f8ec0ff */
[----:B------:R-:W-:Y:S01]  /*0170*/  UIADD3 UR5, UPT, UPT, -UR4, URZ, URZ ;  /* 0x000000ff04057290 */ /* 0x000fe2000fffe1ff */
[----:B-1----:R-:W-:Y:S01]  /*0180*/  MOV R2, UR24 ;  /* 0x0000001800027c02 */ /* 0x002fe20008000f00 */
[----:B------:R-:W-:Y:S01]  /*0190*/  UIMAD.WIDE UR6, UR20, 0x8, UR26 ;  /* 0x00000008140678a5 */ /* 0x000fe2000f8e021a */
[----:B------:R-:W-:Y:S01]  /*01a0*/  MOV R3, UR25 ;  /* 0x0000001900037c02 */ /* 0x000fe20008000f00 */
[----:B------:R-:W-:Y:S02]  /*01b0*/  UIMAD.WIDE UR8, UR20, 0xc, UR26 ;  /* 0x0000000c140878a5 */ /* 0x000fe4000f8e021a */
[----:B------:R-:W-:Y:S01]  /*01c0*/  UIMAD.WIDE UR10, UR20, 0x10, UR26 ;  /* 0x00000010140a78a5 */ /* 0x000fe2000f8e021a */
[----:B------:R-:W-:Y:S01]  /*01d0*/  IMAD.WIDE.U32 R2, R13, 0x4, R2 ;  /* 0x000000040d027825 */ /* 0x000fe200078e0002 */
[----:B------:R-:W-:Y:S02]  /*01e0*/  UIMAD.WIDE UR12, UR20, 0x14, UR26 ;  /* 0x00000014140c78a5 */ /* 0x000fe4000f8e021a */
[----:B------:R-:W-:Y:S01]  /*01f0*/  UIMAD.WIDE UR14, UR20, 0x18, UR26 ;  /* 0x00000018140e78a5 */ /* 0x000fe2000f8e021a */
[----:B------:R-:W-:Y:S01]  /*0200*/  IADD3 R2, P0, PT, R2, 0x10, RZ ;  /* 0x0000001002027810 */ /* 0x000fe20007f1e0ff */
[----:B------:R-:W-:-:S03]  /*0210*/  UIMAD.WIDE UR16, UR20, 0x1c, UR26 ;  /* 0x0000001c141078a5 */ /* 0x000fc6000f8e021a */
[----:B------:R-:W-:-:S09]  /*0220*/  IADD3.X R3, PT, PT, RZ, R3, RZ, P0, !PT ;  /* 0x00000003ff037210 */ /* 0x000fd200007fe4ff */
.L_x_1:
[----:B------:R-:W-:Y:S01]  /*0230*/  UIMAD.WIDE UR22, UR20, 0x4, UR26 ;  /* 0x00000004141678a5 */ /* 0x000fe2000f8e021a */
[----:B------:R-:W-:Y:S02]  /*0240*/  IMAD.MOV.U32 R23, RZ, RZ, 0x4 ;  /* 0x00000004ff177424 */ /* 0x000fe400078e00ff */
[----:B------:R-:W-:Y:S01]  /*0250*/  HFMA2 R11, -RZ, RZ, 0, 2.384185791015625e-07 ;  /* 0x00000004ff0b7431 */ /* 0x000fe200000001ff */
[----:B------:R-:W-:Y:S01]  /*0260*/  MOV R25, 0x4 ;  /* 0x0000000400197802 */ /* 0x000fe20000000f00 */
[----:B0-----:R-:W2:Y:S01]  /*0270*/  LDG.E R21, desc[UR18][R2.64+-0x10] ;  /* 0xfffff01202157981 */ /* 0x001ea2000c1e1900 */
[C---:B------:R-:W-:Y:S01]  /*0280*/  IMAD.WIDE R22, R14.reuse, R23, UR26 ;  /* 0x0000001a0e167e25 */ /* 0x040fe2000f8e0217 */
[----:B------:R-:W-:Y:S02]  /*0290*/  MOV R8, UR22 ;  /* 0x0000001600087c02 */ /* 0x000fe40008000f00 */
[----:B------:R-:W-:Y:S01]  /*02a0*/  MOV R9, UR23 ;  /* 0x0000001700097c02 */ /* 0x000fe20008000f00 */
[----:B------:R-:W3:Y:S02]  /*02b0*/  LDG.E R19, desc[UR18][R2.64+-0xc] ;  /* 0xfffff41202137981 */ /* 0x000ee4000c1e1900 */
[----:B------:R-:W-:-:S02]  /*02c0*/  IMAD.WIDE R8, R14, 0x4, R8 ;  /* 0x000000040e087825 */ /* 0x000fc400078e0208 */
[----:B------:R-:W2:Y:S01]  /*02d0*/  LDG.E R22, desc[UR18][R22.64] ;  /* 0x0000001216167981 */ /* 0x000ea2000c1e1900 */
[----:B------:R-:W-:Y:S01]  /*02e0*/  MOV R5, 0x4 ;  /* 0x0000000400057802 */ /* 0x000fe20000000f00 */
[C---:B------:R-:W-:Y:S02]  /*02f0*/  IMAD.WIDE R24, R14.reuse, R25, UR6 ;  /* 0x000000060e187e25 */ /* 0x040fe4000f8e0219 */
[----:B------:R0:W3:Y:S02]  /*0300*/  LDG.E R20, desc[UR18][R8.64] ;  /* 0x0000001208147981 */ /* 0x0000e4000c1e1900 */
[----:B------:R-:W-:Y:S02]  /*0310*/  IMAD.WIDE R10, R14, R11, UR8 ;  /* 0x000000080e0a7e25 */ /* 0x000fe4000f8e020b */
[----:B------:R-:W4:Y:S04]  /*0320*/  LDG.E R18, desc[UR18][R24.64] ;  /* 0x0000001218127981 */ /* 0x000f28000c1e1900 */
[----:B------:R-:W4:Y:S01]  /*0330*/  LDG.E R17, desc[UR18][R2.64+-0x8] ;  /* 0xfffff81202117981 */ /* 0x000f22000c1e1900 */
[----:B0-----:R-:W-:-:S02]  /*0340*/  HFMA2 R9, -RZ, RZ, 0, 2.384185791015625e-07 ;  /* 0x00000004ff097431 */ /* 0x001fc400000001ff */
[----:B------:R-:W-:Y:S01]  /*0350*/  IMAD.MOV.U32 R7, RZ, RZ, 0x4 ;  /* 0x00000004ff077424 */ /* 0x000fe200078e00ff */
[----:B------:R0:W5:Y:S01]  /*0360*/  LDG.E R16, desc[UR18][R10.64] ;  /* 0x000000120a107981 */ /* 0x000162000c1e1900 */
[----:B------:R-:W-:-:S03]  /*0370*/  IMAD.WIDE R4, R14, R5, UR10 ;  /* 0x0000000a0e047e25 */ /* 0x000fc6000f8e0205 */
[----:B------:R-:W5:Y:S01]  /*0380*/  LDG.E R15, desc[UR18][R2.64+-0x4] ;  /* 0xfffffc12020f7981 */ /* 0x000f62000c1e1900 */
[C---:B------:R-:W-:Y:S01]  /*0390*/  IMAD.WIDE R6, R14.reuse, R7, UR12 ;  /* 0x0000000c0e067e25 */ /* 0x040fe2000f8e0207 */
[----:B------:R-:W-:Y:S02]  /*03a0*/  MOV R27, 0x4 ;  /* 0x00000004001b7802 */ /* 0x000fe40000000f00 */
[----:B------:R1:W5:Y:S01]  /*03b0*/  LDG.E R4, desc[UR18][R4.64] ;  /* 0x0000001204047981 */ /* 0x000362000c1e1900 */
[----:B------:R-:W-:-:S03]  /*03c0*/  IMAD.WIDE R8, R14, R9, UR14 ;  /* 0x0000000e0e087e25 */ /* 0x000fc6000f8e0209 */
[----:B------:R-:W5:Y:S01]  /*03d0*/  LDG.E R23, desc[UR18][R2.64] ;  /* 0x0000001202177981 */ /* 0x000f62000c1e1900 */
[----:B0-----:R-:W-:-:S03]  /*03e0*/  IMAD.WIDE R10, R14, R27, UR16 ;  /* 0x000000100e0a7e25 */ /* 0x001fc6000f8e021b */
[----:B------:R-:W5:Y:S04]  /*03f0*/  LDG.E R7, desc[UR18][R6.64] ;  /* 0x0000001206077981 */ /* 0x000f68000c1e1900 */
[----:B------:R-:W5:Y:S04]  /*0400*/  LDG.E R24, desc[UR18][R2.64+0x4] ;  /* 0x0000041202187981 */ /* 0x000f68000c1e1900 */
[----:B------:R-:W5:Y:S04]  /*0410*/  LDG.E R8, desc[UR18][R8.64] ;  /* 0x0000001208087981 */ /* 0x000f68000c1e1900 */
[----:B------:R-:W5:Y:S04]  /*0420*/  LDG.E R25, desc[UR18][R2.64+0x8] ;  /* 0x0000081202197981 */ /* 0x000f68000c1e1900 */
[----:B------:R-:W5:Y:S04]  /*0430*/  LDG.E R10, desc[UR18][R10.64] ;  /* 0x000000120a0a7981 */ /* 0x000f68000c1e1900 */
[----:B------:R0:W5:Y:S01]  /*0440*/  LDG.E R27, desc[UR18][R2.64+0xc] ;  /* 0x00000c12021b7981 */ /* 0x000162000c1e1900 */
[----:B------:R-:W-:-:S04]  /*0450*/  UIADD3 UR5, UPT, UPT, UR5, 0x8, URZ ;  /* 0x0000000805057890 */ /* 0x000fc8000fffe0ff */
[----:B------:R-:W-:Y:S01]  /*0460*/  UISETP.NE.AND UP0, UPT, UR5, URZ, UPT ;  /* 0x000000ff0500728c */ /* 0x000fe2000bf05270 */
[----:B-1----:R-:W-:Y:S02]  /*0470*/  MOV R5, UR20 ;  /* 0x0000001400057c02 */ /* 0x002fe40008000f00 */
[----:B0-----:R-:W-:Y:S02]  /*0480*/  IADD3 R2, P0, PT, R2, 0x20, RZ ;  /* 0x0000002002027810 */ /* 0x001fe40007f1e0ff */
[----:B------:R-:W-:Y:S02]  /*0490*/  LEA R14, R5, R14, 0x3 ;  /* 0x0000000e050e7211 */ /* 0x000fe400078e18ff */
[----:B------:R-:W-:Y:S01]  /*04a0*/  IADD3.X R3, PT, PT, RZ, R3, RZ, P0, !PT ;  /* 0x00000003ff037210 */ /* 0x000fe200007fe4ff */
[----:B--2---:R-:W-:-:S04]  /*04b0*/  IMAD R21, R21, R22, R12 ;  /* 0x0000001615157224 */ /* 0x004fc800078e020c */
[----:B---3--:R-:W-:-:S04]  /*04c0*/  IMAD R19, R19, R20, R21 ;  /* 0x0000001413137224 */ /* 0x008fc800078e0215 */
[----:B----4-:R-:W-:-:S04]  /*04d0*/  IMAD R17, R17, R18, R19 ;  /* 0x0000001211117224 */ /* 0x010fc800078e0213 */
[----:B-----5:R-:W-:-:S04]  /*04e0*/  IMAD R15, R15, R16, R17 ;  /* 0x000000100f0f7224 */ /* 0x020fc800078e0211 */
[----:B------:R-:W-:-:S04]  /*04f0*/  IMAD R4, R23, R4, R15 ;  /* 0x0000000417047224 */ /* 0x000fc800078e020f */
[----:B------:R-:W-:-:S04]  /*0500*/  IMAD R4, R24, R7, R4 ;  /* 0x0000000718047224 */ /* 0x000fc800078e0204 */
[----:B------:R-:W-:-:S04]  /*0510*/  IMAD R4, R25, R8, R4 ;  /* 0x0000000819047224 */ /* 0x000fc800078e0204 */
[----:B------:R-:W-:Y:S01]  /*0520*/  IMAD R12, R27, R10, R4 ;  /* 0x0000000a1b0c7224 */ /* 0x000fe200078e0204 */
[----:B------:R-:W-:Y:S06]  /*0530*/  BRA.U UP0, `(.L_x_1) ;  /* 0xfffffffd003c7547 */ /* 0x000fec000b83ffff */
.L_x_0:
[----:B------:R-:W-:-:S04]  /*0540*/  ULOP3.LUT UR6, UR20, 0x7, URZ, 0xc0, !UPT ;  /* 0x0000000714067892 */ /* 0x000fc8000f8ec0ff */
[----:B------:R-:W-:-:S09]  /*0550*/  UISETP.NE.AND UP0, UPT, UR6, URZ, UPT ;  /* 0x000000ff0600728c */ /* 0x000fd2000bf05270 */
[----:B------:R-:W-:Y:S05]  /*0560*/  BRA.U !UP0, `(.L_x_2) ;  /* 0x0000000508387547 */ /* 0x000fea000b800000 */
[----:B------:R-:W-:Y:S02]  /*0570*/  UISETP.GE.U32.AND UP0, UPT, UR6, 0x4, UPT ;  /* 0x000000040600788c */ /* 0x000fe4000bf06070 */
[----:B------:R-:W-:-:S04]  /*0580*/  ULOP3.LUT UR5, UR20, 0x3, URZ, 0xc0, !UPT ;  /* 0x0000000314057892 */ /* 0x000fc8000f8ec0ff */
[----:B------:R-:W-:-:S03]  /*0590*/  UISETP.NE.AND UP1, UPT, UR5, URZ, UPT ;  /* 0x000000ff0500728c */ /* 0x000fc6000bf25270 */
[----:B------:R-:W-:Y:S08]  /*05a0*/  BRA.U !UP0, `(.L_x_3) ;  /* 0x00000001087c7547 */ /* 0x000ff0000b800000 */
[----:B------:R-:W1:Y:S01]  /*05b0*/  LDC.64 R6, c[0x0][0x388] ;  /* 0x0000e200ff067b82 */ /* 0x000e620000000a00 */
[----:B------:R-:W2:Y:S01]  /*05c0*/  LDCU.64 UR6, c[0x0][0x380] ;  /* 0x00007000ff0677ac */ /* 0x000ea20008000a00 */
[----:B------:R-:W-:Y:S01]  /*05d0*/  IMAD.U32 R9, RZ, RZ, UR4 ;  /* 0x00000004ff097e24 */ /* 0x000fe2000f8e00ff */
[C---:B------:R-:W-:Y:S02]  /*05e0*/  IADD3 R3, PT, PT, R13.reuse, UR4, RZ ;  /* 0x000000040d037c10 */ /* 0x040fe4000fffe0ff */
[----:B------:R-:W-:Y:S01]  /*05f0*/  IADD3 R10, P0, PT, R13, UR4, RZ ;  /* 0x000000040d0a7c10 */ /* 0x000fe2000ff1e0ff */
[----:B------:R-:W-:Y:S01]  /*0600*/  IMAD R9, R9, UR20, R0 ;  /* 0x0000001409097c24 */ /* 0x000fe2000f8e0200 */
[----:B------:R-:W-:Y:S01]  /*0610*/  MOV R11, UR20 ;  /* 0x00000014000b7c02 */ /* 0x000fe20008000f00 */
[----:B------:R-:W3:Y:S01]  /*0620*/  LDC.64 R4, c[0x0][0x380] ;  /* 0x0000e000ff047b82 */ /* 0x000ee20000000a00 */
[----:B------:R-:W-:Y:S01]  /*0630*/  MOV R15, UR20 ;  /* 0x00000014000f7c02 */ /* 0x000fe20008000f00 */
[----:B-1----:R-:W-:Y:S01]  /*0640*/  IMAD.WIDE R6, R9, 0x4, R6 ;  /* 0x0000000409067825 */ /* 0x002fe200078e0206 */
[----:B------:R-:W-:-:S05]  /*0650*/  MOV R9, UR20 ;  /* 0x0000001400097c02 */ /* 0x000fca0008000f00 */
[----:B------:R-:W-:Y:S02]  /*0660*/  IMAD.WIDE R8, R9, 0x4, R6 ;  /* 0x0000000409087825 */ /* 0x000fe400078e0206 */
[----:B0-----:R-:W4:Y:S02]  /*0670*/  LDG.E R6, desc[UR18][R6.64] ;  /* 0x0000001206067981 */ /* 0x001f24000c1e1900 */
[----:B---3--:R-:W-:Y:S01]  /*0680*/  IMAD.WIDE.U32 R4, R3, 0x4, R4 ;  /* 0x0000000403047825 */ /* 0x008fe200078e0004 */
[----:B------:R-:W-:Y:S01]  /*0690*/  IADD3.X R3, PT, PT, RZ, RZ, RZ, P0, !PT ;  /* 0x000000ffff037210 */ /* 0x000fe200007fe4ff */
[----:B------:R-:W3:Y:S01]  /*06a0*/  LDG.E R17, desc[UR18][R8.64] ;  /* 0x0000001208117981 */ /* 0x000ee2000c1e1900 */
[----:B--2---:R-:W-:-:S03]  /*06b0*/  LEA R2, P0, R10, UR6, 0x2 ;  /* 0x000000060a027c11 */ /* 0x004fc6000f8010ff */
[----:B------:R-:W4:Y:S01]  /*06c0*/  LDG.E R5, desc[UR18][R4.64] ;  /* 0x0000001204057981 */ /* 0x000f22000c1e1900 */
[----:B------:R-:W-:Y:S01]  /*06d0*/  LEA.HI.X R3, R10, UR7, R3, 0x2, P0 ;  /* 0x000000070a037c11 */ /* 0x000fe200080f1403 */
[----:B------:R-:W-:-:S04]  /*06e0*/  IMAD.WIDE R10, R11, 0x4, R8 ;  /* 0x000000040b0a7825 */ /* 0x000fc800078e0208 */
[----:B------:R-:W3:Y:S01]  /*06f0*/  LDG.E R16, desc[UR18][R2.64+0x4] ;  /* 0x0000041202107981 */ /* 0x000ee2000c1e1900 */
[----:B------:R-:W-:-:S03]  /*0700*/  IMAD.WIDE R14, R15, 0x4, R10 ;  /* 0x000000040f0e7825 */ /* 0x000fc600078e020a */
[----:B------:R-:W2:Y:S04]  /*0710*/  LDG.E R19, desc[UR18][R10.64] ;  /* 0x000000120a137981 */ /* 0x000ea8000c1e1900 */
[----:B------:R-:W2:Y:S04]  /*0720*/  LDG.E R18, desc[UR18][R2.64+0x8] ;  /* 0x0000081202127981 */ /* 0x000ea8000c1e1900 */
[----:B------:R-:W5:Y:S04]  /*0730*/  LDG.E R20, desc[UR18][R2.64+0xc] ;  /* 0x00000c1202147981 */ /* 0x000f68000c1e1900 */
[----:B------:R-:W5:Y:S01]  /*0740*/  LDG.E R14, desc[UR18][R14.64] ;  /* 0x000000120e0e7981 */ /* 0x000f62000c1e1900 */
[----:B------:R-:W-:Y:S01]  /*0750*/  UIADD3 UR4, UPT, UPT, UR4, 0x4, URZ ;  /* 0x0000000404047890 */ /* 0x000fe2000fffe0ff */
[----:B----4-:R-:W-:-:S04]  /*0760*/  IMAD R5, R5, R6, R12 ;  /* 0x0000000605057224 */ /* 0x010fc800078e020c */
[----:B---3--:R-:W-:-:S04]  /*0770*/  IMAD R5, R16, R17, R5 ;  /* 0x0000001110057224 */ /* 0x008fc800078e0205 */
[----:B--2---:R-:W-:-:S04]  /*0780*/  IMAD R5, R18, R19, R5 ;  /* 0x0000001312057224 */ /* 0x004fc800078e0205 */
[----:B-----5:R-:W-:-:S07]  /*0790*/  IMAD R12, R20, R14, R5 ;  /* 0x0000000e140c7224 */ /* 0x020fce00078e0205 */
.L_x_3:
[----:B------:R-:W-:Y:S05]  /*07a0*/  BRA.U !UP1, `(.L_x_2) ;  /* 0x0000000109a87547 */ /* 0x000fea000b800000 */
[----:B------:R-:W-:Y:S01]  /*07b0*/  UISETP.NE.AND UP0, UPT, UR5, 0x1, UPT ;  /* 0x000000010500788c */ /* 0x000fe2000bf05270 */
[----:B------:R-:W-:Y:S01]  /*07c0*/  MOV R7, UR4 ;  /* 0x0000000400077c02 */ /* 0x000fe20008000f00 */
[----:B------:R-:W-:Y:S02]  /*07d0*/  ULOP3.LUT UR5, UR20, 0x1, URZ, 0xc0, !UPT ;  /* 0x0000000114057892 */ /* 0x000fe4000f8ec0ff */
[----:B------:R-:W-:Y:S02]  /*07e0*/  MOV R15, UR20 ;  /* 0x00000014000f7c02 */ /* 0x000fe40008000f00 */
[----:B------:R-:W-:Y:S01]  /*07f0*/  UISETP.NE.U32.AND UP1, UPT, UR5, 0x1, UPT ;  /* 0x000000010500788c */ /* 0x000fe2000bf25070 */
[----:B------:R-:W-:-:S04]  /*0800*/  PLOP3.LUT P1, PT, PT, PT, UP0, 0x80, 0x8 ;  /* 0x000000000008781c */ /* 0x000fc80003f2f008 */
[----:B------:R-:W1:Y:S01]  /*0810*/  @UP0 LDCU.128 UR8, c[0x0][0x380] ;  /* 0x00007000ff0807ac */ /* 0x000e620008000c00 */
[----:B------:R-:W-:Y:S01]  /*0820*/  PLOP3.LUT P0, PT, PT, PT, UP1, 0x80, 0x8 ;  /* 0x000000000008781c */ /* 0x000fe20003f0f018 */
[----:B------:R-:W2:Y:S04]  /*0830*/  @UP0 LDCU.64 UR6, c[0x0][0x380] ;  /* 0x00007000ff0607ac */ /* 0x000ea80008000a00 */
[----:B------:R-:W3:Y:S03]  /*0840*/  @!UP1 LDCU.128 UR12, c[0x0][0x380] ;  /* 0x00007000ff0c97ac */ /* 0x000ee60008000c00 */
[C---:B------:R-:W-:Y:S02]  /*0850*/  @P1 IADD3 R3, PT, PT, R13.reuse, UR4, RZ ;  /* 0x000000040d031c10 */ /* 0x040fe4000fffe0ff */
[----:B------:R-:W-:Y:S01]  /*0860*/  @P1 IADD3 R6, P2, PT, R13, UR4, RZ ;  /* 0x000000040d061c10 */ /* 0x000fe2000ff5e0ff */
[----:B------:R-:W-:Y:S01]  /*0870*/  @UP0 UIADD3 UR4, UPT, UPT, UR4, 0x2, URZ ;  /* 0x0000000204040890 */ /* 0x000fe2000fffe0ff */
[----:B-1----:R-:W-:Y:S01]  /*0880*/  MOV R11, UR9 ;  /* 0x00000009000b7c02 */ /* 0x002fe20008000f00 */
[----:B------:R-:W-:Y:S01]  /*0890*/  IMAD.U32 R10, RZ, RZ, UR8 ;  /* 0x00000008ff0a7e24 */ /* 0x000fe2000f8e00ff */
[----:B------:R-:W-:-:S02]  /*08a0*/  MOV R4, UR10 ;  /* 0x0000000a00047c02 */ /* 0x000fc40008000f00 */
[----:B------:R-:W-:Y:S01]  /*08b0*/  MOV R5, UR11 ;  /* 0x0000000b00057c02 */ /* 0x000fe20008000f00 */
[----:B------:R-:W-:-:S04]  /*08c0*/  @P1 IMAD.WIDE.U32 R10, R3, 0x4, R10 ;  /* 0x00000004030a1825 */ /* 0x000fc800078e000a */
[----:B------:R-:W-:Y:S01]  /*08d0*/  @P1 IMAD R3, R7, UR20, R0 ;  /* 0x0000001407031c24 */ /* 0x000fe2000f8e0200 */
[----:B------:R-:W-:Y:S01]  /*08e0*/  @P1 IADD3.X R7, PT, PT, RZ, RZ, RZ, P2, !PT ;  /* 0x000000ffff071210 */ /* 0x000fe200017fe4ff */
[----:B------:R-:W-:Y:S01]  /*08f0*/  IMAD.U32 R19, RZ, RZ, UR4 ;  /* 0x00000004ff137e24 */ /* 0x000fe2000f8e00ff */
[C---:B--2---:R-:W-:Y:S01]  /*0900*/  @P1 LEA R2, P2, R6.reuse, UR6, 0x2 ;  /* 0x0000000606021c11 */ /* 0x044fe2000f8410ff */
[----:B------:R-:W-:Y:S01]  /*0910*/  @P1 IMAD.WIDE R4, R3, 0x4, R4 ;  /* 0x0000000403041825 */ /* 0x000fe200078e0204 */
[----:B------:R-:W-:Y:S01]  /*0920*/  @!P0 IADD3 R17, PT, PT, R13, UR4, RZ ;  /* 0x000000040d118c10 */ /* 0x000fe2000fffe0ff */
[----:B0-----:R-:W2:Y:S01]  /*0930*/  @P1 LDG.E R11, desc[UR18][R10.64] ;  /* 0x000000120a0b1981 */ /* 0x001ea2000c1e1900 */
[----:B------:R-:W-:Y:S01]  /*0940*/  @P1 LEA.HI.X R3, R6, UR7, R7, 0x2, P2 ;  /* 0x0000000706031c11 */ /* 0x000fe200090f1407 */
[----:B------:R-:W-:Y:S01]  /*0950*/  @!P0 IMAD R19, R19, UR20, R0 ;  /* 0x0000001413138c24 */ /* 0x000fe2000f8e0200 */
[----:B---3--:R-:W-:Y:S01]  /*0960*/  MOV R6, UR12 ;  /* 0x0000000c00067c02 */ /* 0x008fe20008000f00 */
[----:B------:R-:W-:Y:S01]  /*0970*/  @P1 IMAD.WIDE R14, R15, 0x4, R4 ;  /* 0x000000040f0e1825 */ /* 0x000fe200078e0204 */
[----:B------:R-:W-:Y:S01]  /*0980*/  MOV R7, UR13 ;  /* 0x0000000d00077c02 */ /* 0x000fe20008000f00 */
[----:B------:R-:W2:Y:S01]  /*0990*/  @P1 LDG.E R4, desc[UR18][R4.64] ;  /* 0x0000001204041981 */ /* 0x000ea2000c1e1900 */
[----:B------:R-:W-:-:S02]  /*09a0*/  MOV R8, UR14 ;  /* 0x0000000e00087c02 */ /* 0x000fc40008000f00 */
[----:B------:R-:W-:Y:S01]  /*09b0*/  MOV R9, UR15 ;  /* 0x0000000f00097c02 */ /* 0x000fe20008000f00 */
[----:B------:R-:W-:Y:S01]  /*09c0*/  @!P0 IMAD.WIDE.U32 R6, R17, 0x4, R6 ;  /* 0x0000000411068825 */ /* 0x000fe200078e0006 */
[----:B------:R-:W3:Y:S03]  /*09d0*/  @P1 LDG.E R14, desc[UR18][R14.64] ;  /* 0x000000120e0e1981 */ /* 0x000ee6000c1e1900 */
[----:B------:R-:W-:Y:S01]  /*09e0*/  @!P0 IMAD.WIDE R8, R19, 0x4, R8 ;  /* 0x0000000413088825 */ /* 0x000fe200078e0208 */
[----:B------:R-:W3:Y:S04]  /*09f0*/  @P1 LDG.E R2, desc[UR18][R2.64+0x4] ;  /* 0x0000041202021981 */ /* 0x000ee8000c1e1900 */
[----:B------:R-:W4:Y:S04]  /*0a00*/  @!P0 LDG.E R7, desc[UR18][R6.64] ;  /* 0x0000001206078981 */ /* 0x000f28000c1e1900 */
[----:B------:R-:W4:Y:S01]  /*0a10*/  @!P0 LDG.E R8, desc[UR18][R8.64] ;  /* 0x0000001208088981 */ /* 0x000f22000c1e1900 */
[----:B--2---:R-:W-:-:S04]  /*0a20*/  @P1 IMAD R11, R11, R4, R12 ;  /* 0x000000040b0b1224 */ /* 0x004fc800078e020c */
[----:B---3--:R-:W-:-:S04]  /*0a30*/  @P1 IMAD R12, R2, R14, R11 ;  /* 0x0000000e020c1224 */ /* 0x008fc800078e020b */
[----:B----4-:R-:W-:-:S07]  /*0a40*/  @!P0 IMAD R12, R7, R8, R12 ;  /* 0x00000008070c8224 */ /* 0x010fce00078e020c */
.L_x_2:
[----:B------:R-:W1:Y:S01]  /*0a50*/  LDC.64 R2, c[0x0][0x390] ;  /* 0x0000e400ff027b82 */ /* 0x000e620000000a00 */
[----:B------:R-:W-:-:S05]  /*0a60*/  IADD3 R13, PT, PT, R0, R13, RZ ;  /* 0x0000000d000d7210 */ /* 0x000fca0007ffe0ff */
[----:B-1----:R-:W-:-:S05]  /*0a70*/  IMAD.WIDE R2, R13, 0x4, R2 ;  /* 0x000000040d027825 */ /* 0x002fca00078e0202 */
[----:B0-----:R-:W-:Y:S01]  /*0a80*/  STG.E desc[UR18][R2.64], R12 ;  /* 0x0000000c02007986 */ /* 0x001fe2000c101912 */
[----:B------:R-:W-:Y:S05]  /*0a90*/  EXIT ;  /* 0x000000000000794d */ /* 0x000fea0003800000 */
.L_x_4:
[----:B------:R-:W-:-:S00]  /*0aa0*/  BRA `(.L_x_4) ;  /* 0xfffffffc00fc7947 */ /* 0x000fc0000383ffff */
[----:B------:R-:W-:-:S00]  /*0ab0*/  NOP ;  /* 0x0000000000007918 */ /* 0x000fc00000000000 */
        /* <DEDUP_REMOVED lines=12> */
.L_x_5:


//--------------------- .nv.shared.reserved.0     --------------------------
	.section	.nv.shared.reserved.0,"aw",@nobits
	.weak		__nv_reservedSMEM_offset_0_alias
	.size		__nv_reservedSMEM_offset_0_alias, 0, 64
	.other		__nv_reservedSMEM_offset_0_alias,@"STO_CUDA_RESERVED_SHARED STV_DEFAULT"
__nv_reservedSMEM_offset_0_alias:
	.zero		0
	.zero		64


//--------------------- .nv.constant0._Z21matrix_multiplicationPiS_S_i --------------------------
	.section	.nv.constant0._Z21matrix_multiplicationPiS_S_i,"a",@progbits
	.sectionflags	@""
	.align	4
.nv.constant0._Z21matrix_multiplicationPiS_S_i:
	.zero		924


//--------------------- SYMBOLS --------------------------

	.type		.nv.reservedSmem.offset0,@object
	.size		.nv.reservedSmem.offset0,0x4
